	.headerflags	@"EF_CUDA_TEXMODE_UNIFIED EF_CUDA_64BIT_ADDRESS EF_CUDA_ACCELERATORS EF_CUDA_SM90 EF_CUDA_VIRTUAL_SM(EF_CUDA_SM90)"
	.elftype	@"ET_EXEC"


//--------------------- .nv.info                  --------------------------
	.section	.nv.info,"",@"SHT_CUDA_INFO"
	.align	4


	//----- nvinfo : EIATTR_REGCOUNT
	.align		4
        /*0000*/ 	.byte	0x04, 0x2f
        /*0002*/ 	.short	(.L_1 - .L_0)
	.align		4
.L_0:
        /*0004*/ 	.word	index@(triton_poi_fused_0)
        /*0008*/ 	.word	0x0000001e


	//----- nvinfo : EIATTR_MIN_STACK_SIZE
	.align		4
.L_1:
        /*000c*/ 	.byte	0x04, 0x12
        /*000e*/ 	.short	(.L_3 - .L_2)
	.align		4
.L_2:
        /*0010*/ 	.word	index@(triton_poi_fused_0)
        /*0014*/ 	.word	0x00000000


	//----- nvinfo : EIATTR_FRAME_SIZE
	.align		4
.L_3:
        /*0018*/ 	.byte	0x04, 0x11
        /*001a*/ 	.short	(.L_5 - .L_4)
	.align		4
.L_4:
        /*001c*/ 	.word	index@(triton_poi_fused_0)
        /*0020*/ 	.word	0x00000000


	//----- nvinfo : EIATTR_MIN_STACK_SIZE
	.align		4
.L_5:
        /*0024*/ 	.byte	0x04, 0x12
        /*0026*/ 	.short	(.L_7 - .L_6)
	.align		4
.L_6:
        /*0028*/ 	.word	index@(triton_poi_fused_0)
        /*002c*/ 	.word	0x00000000
.L_7:


//--------------------- .nv.info.triton_poi_fused_0 --------------------------
	.section	.nv.info.triton_poi_fused_0,"",@"SHT_CUDA_INFO"
	.sectionflags	@""
	.align	4


	//----- nvinfo : EIATTR_CUDA_API_VERSION
	.align		4
        /*0000*/ 	.byte	0x04, 0x37
        /*0002*/ 	.short	(.L_9 - .L_8)
.L_8:
        /*0004*/ 	.word	0x0000007c


	//----- nvinfo : EIATTR_KPARAM_INFO
	.align		4
.L_9:
        /*0008*/ 	.byte	0x04, 0x17
        /*000a*/ 	.short	(.L_11 - .L_10)
.L_10:
        /*000c*/ 	.word	0x00000000
        /*0010*/ 	.short	0x0003
        /*0012*/ 	.short	0x0014
        /*0014*/ 	.byte	0x00, 0xf0, 0x11, 0x00


	//----- nvinfo : EIATTR_KPARAM_INFO
	.align		4
.L_11:
        /*0018*/ 	.byte	0x04, 0x17
        /*001a*/ 	.short	(.L_13 - .L_12)
.L_12:
        /*001c*/ 	.word	0x00000000
        /*0020*/ 	.short	0x0002
        /*0022*/ 	.short	0x0010
        /*0024*/ 	.byte	0x00, 0xf0, 0x11, 0x00


	//----- nvinfo : EIATTR_KPARAM_INFO
	.align		4
.L_13:
        /*0028*/ 	.byte	0x04, 0x17
        /*002a*/ 	.short	(.L_15 - .L_14)
.L_14:
        /*002c*/ 	.word	0x00000000
        /*0030*/ 	.short	0x0001
        /*0032*/ 	.short	0x0008
        /*0034*/ 	.byte	0x00, 0xf4, 0x21, 0x00


	//----- nvinfo : EIATTR_KPARAM_INFO
	.align		4
.L_15:
        /*0038*/ 	.byte	0x04, 0x17
        /*003a*/ 	.short	(.L_17 - .L_16)
.L_16:
        /*003c*/ 	.word	0x00000000
        /*0040*/ 	.short	0x0000
        /*0042*/ 	.short	0x0000
        /*0044*/ 	.byte	0x00, 0xf4, 0x21, 0x00


	//----- nvinfo : EIATTR_SPARSE_MMA_MASK
	.align		4
.L_17:
        /*0048*/ 	.byte	0x03, 0x50
        /*004a*/ 	.short	0x0000


	//----- nvinfo : EIATTR_MAXREG_COUNT
	.align		4
        /*004c*/ 	.byte	0x03, 0x1b
        /*004e*/ 	.short	0x00ff


	//----- nvinfo : EIATTR_EXIT_INSTR_OFFSETS
	.align		4
        /*0050*/ 	.byte	0x04, 0x1c
        /*0052*/ 	.short	(.L_19 - .L_18)


	//   ....[0]....
.L_18:
        /*0054*/ 	.word	0x00000660


	//   ....[1]....
        /*0058*/ 	.word	0x000006b0


	//----- nvinfo : EIATTR_REQNTID
	.align		4
.L_19:
        /*005c*/ 	.byte	0x04, 0x10
        /*005e*/ 	.short	(.L_21 - .L_20)
.L_20:
        /*0060*/ 	.word	0x00000080
        /*0064*/ 	.word	0x00000001
        /*0068*/ 	.word	0x00000001


	//----- nvinfo : EIATTR_CBANK_PARAM_SIZE
	.align		4
.L_21:
        /*006c*/ 	.byte	0x03, 0x19
        /*006e*/ 	.short	0x0018


	//----- nvinfo : EIATTR_PARAM_CBANK
	.align		4
        /*0070*/ 	.byte	0x04, 0x0a
        /*0072*/ 	.short	(.L_23 - .L_22)
	.align		4
.L_22:
        /*0074*/ 	.word	index@(.nv.constant0.triton_poi_fused_0)
        /*0078*/ 	.short	0x0210
        /*007a*/ 	.short	0x0018


	//----- nvinfo : EIATTR_SW_WAR
	.align		4
.L_23:
        /*007c*/ 	.byte	0x04, 0x36
        /*007e*/ 	.short	(.L_25 - .L_24)
.L_24:
        /*0080*/ 	.word	0x00000008
.L_25:


//--------------------- .nv.callgraph             --------------------------
	.section	.nv.callgraph,"",@"SHT_CUDA_CALLGRAPH"
	.align	4
	.sectionentsize	8
	.align		4
        /*0000*/ 	.word	0x00000000
	.align		4
        /*0004*/ 	.word	0xffffffff
	.align		4
        /*0008*/ 	.word	0x00000000
	.align		4
        /*000c*/ 	.word	0xfffffffe
	.align		4
        /*0010*/ 	.word	0x00000000
	.align		4
        /*0014*/ 	.word	0xfffffffd
	.align		4
        /*0018*/ 	.word	0x00000000
	.align		4
        /*001c*/ 	.word	0xfffffffc


//--------------------- .text.triton_poi_fused_0  --------------------------
	.section	.text.triton_poi_fused_0,"ax",@progbits
	.sectionflags	@"SHF_BARRIERS=1"
	.align	128
        .global         triton_poi_fused_0
        .type           triton_poi_fused_0,@function
        .size           triton_poi_fused_0,(.L_x_1 - triton_poi_fused_0)
        .other          triton_poi_fused_0,@"STO_CUDA_ENTRY STV_DEFAULT"
triton_poi_fused_0:
.text.triton_poi_fused_0:
[----:B------:R-:W0:Y:S01]  /*0000*/  LDC R1, c[0x0][0x28] ;  /* 0x00000a00ff017b82 */ /* 0x000e220000000800 */
[----:B------:R-:W1:Y:S07]  /*0010*/  S2R R17, SR_CTAID.X ;  /* 0x0000000000117919 */ /* 0x000e6e0000002500 */
[----:B------:R-:W2:Y:S01]  /*0020*/  LDC.64 R14, c[0x0][0x210] ;  /* 0x00008400ff0e7b82 */ /* 0x000ea20000000a00 */
[----:B------:R-:W-:Y:S01]  /*0030*/  IMAD.MOV.U32 R18, RZ, RZ, RZ ;  /* 0x000000ffff127224 */ /* 0x000fe200078e00ff */
[----:B------:R-:W-:Y:S01]  /*0040*/  ULDC.64 UR6, c[0x0][0x208] ;  /* 0x0000820000067ab9 */ /* 0x000fe20000000a00 */
[----:B------:R-:W3:Y:S01]  /*0050*/  S2R R0, SR_TID.X ;  /* 0x0000000000007919 */ /* 0x000ee20000002100 */
[----:B------:R-:W4:Y:S01]  /*0060*/  S2R R16, SR_CTAID.Y ;  /* 0x0000000000107919 */ /* 0x000f220000002600 */
[----:B-1----:R-:W-:Y:S01]  /*0070*/  IMAD.SHL.U32 R17, R17, 0x10, RZ ;  /* 0x0000001011117824 */ /* 0x002fe200078e00ff */
[----:B---3--:R-:W-:-:S04]  /*0080*/  SHF.R.U32.HI R19, RZ, 0x4, R0 ;  /* 0x00000004ff137819 */ /* 0x008fc80000011600 */
[----:B------:R-:W-:Y:S01]  /*0090*/  LOP3.LUT R4, R17, 0xf, R0, 0xf8, !PT ;  /* 0x0000000f11047812 */ /* 0x000fe200078ef800 */
[----:B----4-:R-:W-:Y:S01]  /*00a0*/  IMAD.SHL.U32 R16, R16, 0x40, RZ ;  /* 0x0000004010107824 */ /* 0x010fe200078e00ff */
[----:B------:R-:W-:Y:S02]  /*00b0*/  SGXT.U32 R19, R19, 0x3 ;  /* 0x000000031313781a */ /* 0x000fe40000000000 */
[----:B------:R-:W-:Y:S02]  /*00c0*/  ISETP.GE.AND P0, PT, R4, 0x9, PT ;  /* 0x000000090400780c */ /* 0x000fe40003f06270 */
[----:B------:R-:W-:Y:S02]  /*00d0*/  LOP3.LUT R3, R16, 0x8, R19, 0xfe, !PT ;  /* 0x0000000810037812 */ /* 0x000fe400078efe13 */
[----:B------:R-:W-:Y:S02]  /*00e0*/  LOP3.LUT R2, R16, R19, RZ, 0xfc, !PT ;  /* 0x0000001310027212 */ /* 0x000fe400078efcff */
[C---:B------:R-:W-:Y:S01]  /*00f0*/  ISETP.LT.AND P2, PT, R3.reuse, 0x40, !P0 ;  /* 0x000000400300780c */ /* 0x040fe20004741270 */
[--C-:B------:R-:W-:Y:S01]  /*0100*/  IMAD R3, R3, 0x9, R4.reuse ;  /* 0x0000000903037824 */ /* 0x100fe200078e0204 */
[----:B------:R-:W-:Y:S01]  /*0110*/  LOP3.LUT R6, R16, 0x10, R19, 0xfe, !PT ;  /* 0x0000001010067812 */ /* 0x000fe200078efe13 */
[----:B------:R-:W-:Y:S01]  /*0120*/  IMAD R5, R2, 0x9, R4 ;  /* 0x0000000902057824 */ /* 0x000fe200078e0204 */
[----:B------:R-:W-:-:S02]  /*0130*/  LOP3.LUT R7, R16, 0x18, R19, 0xfe, !PT ;  /* 0x0000001810077812 */ /* 0x000fc400078efe13 */
[----:B------:R-:W-:Y:S01]  /*0140*/  ISETP.LT.AND P1, PT, R2, 0x40, !P0 ;  /* 0x000000400200780c */ /* 0x000fe20004721270 */
[----:B--2---:R-:W-:Y:S01]  /*0150*/  IMAD.WIDE R2, R3, 0x4, R14 ;  /* 0x0000000403027825 */ /* 0x004fe200078e020e */
[----:B------:R-:W-:Y:S02]  /*0160*/  ISETP.LT.AND P6, PT, R6, 0x40, !P0 ;  /* 0x000000400600780c */ /* 0x000fe400047c1270 */
[----:B------:R-:W-:Y:S02]  /*0170*/  LOP3.LUT R8, R16, 0x20, R19, 0xfe, !PT ;  /* 0x0000002010087812 */ /* 0x000fe400078efe13 */
[----:B------:R-:W-:Y:S01]  /*0180*/  ISETP.LT.AND P5, PT, R7, 0x40, !P0 ;  /* 0x000000400700780c */ /* 0x000fe200047a1270 */
[----:B------:R1:W2:Y:S01]  /*0190*/  @P2 LDG.E.EL R18, desc[UR6][R2.64] ;  /* 0x0000000602122981 */ /* 0x0002a2000c2e1900 */
[----:B------:R-:W-:Y:S02]  /*01a0*/  LOP3.LUT R4, R16, 0x28, R19, 0xfe, !PT ;  /* 0x0000002810047812 */ /* 0x000fe400078efe13 */
[----:B------:R-:W-:-:S02]  /*01b0*/  LOP3.LUT R6, R16, 0x30, R19, 0xfe, !PT ;  /* 0x0000003010067812 */ /* 0x000fc400078efe13 */
[----:B------:R-:W-:Y:S02]  /*01c0*/  LOP3.LUT R7, R16, 0x38, R19, 0xfe, !PT ;  /* 0x0000003810077812 */ /* 0x000fe400078efe13 */
[----:B------:R-:W-:Y:S02]  /*01d0*/  ISETP.LT.AND P4, PT, R8, 0x40, !P0 ;  /* 0x000000400800780c */ /* 0x000fe40004781270 */
[----:B------:R-:W-:Y:S02]  /*01e0*/  ISETP.LT.AND P3, PT, R4, 0x40, !P0 ;  /* 0x000000400400780c */ /* 0x000fe40004761270 */
[----:B------:R-:W-:Y:S02]  /*01f0*/  ISETP.LT.AND P2, PT, R6, 0x40, !P0 ;  /* 0x000000400600780c */ /* 0x000fe40004741270 */
[----:B------:R-:W-:Y:S01]  /*0200*/  ISETP.LT.AND P0, PT, R7, 0x40, !P0 ;  /* 0x000000400700780c */ /* 0x000fe20004701270 */
[C---:B------:R-:W-:Y:S02]  /*0210*/  VIADD R7, R5.reuse, 0x90 ;  /* 0x0000009005077836 */ /* 0x040fe40000000000 */
[----:B------:R-:W-:-:S02]  /*0220*/  VIADD R9, R5, 0xd8 ;  /* 0x000000d805097836 */ /* 0x000fc40000000000 */
[C---:B------:R-:W-:Y:S02]  /*0230*/  VIADD R11, R5.reuse, 0x120 ;  /* 0x00000120050b7836 */ /* 0x040fe40000000000 */
[C---:B------:R-:W-:Y:S02]  /*0240*/  VIADD R13, R5.reuse, 0x168 ;  /* 0x00000168050d7836 */ /* 0x040fe40000000000 */
[C---:B------:R-:W-:Y:S02]  /*0250*/  VIADD R23, R5.reuse, 0x1b0 ;  /* 0x000001b005177836 */ /* 0x040fe40000000000 */
[C---:B------:R-:W-:Y:S02]  /*0260*/  VIADD R25, R5.reuse, 0x1f8 ;  /* 0x000001f805197836 */ /* 0x040fe40000000000 */
[----:B-1----:R-:W-:-:S04]  /*0270*/  IMAD.WIDE R2, R5, 0x4, R14 ;  /* 0x0000000405027825 */ /* 0x002fc800078e020e */
[----:B------:R-:W-:-:S04]  /*0280*/  IMAD.WIDE R4, R7, 0x4, R14 ;  /* 0x0000000407047825 */ /* 0x000fc800078e020e */
[----:B------:R-:W-:-:S04]  /*0290*/  IMAD.WIDE R6, R9, 0x4, R14 ;  /* 0x0000000409067825 */ /* 0x000fc800078e020e */
[----:B------:R-:W-:Y:S01]  /*02a0*/  IMAD.WIDE R8, R11, 0x4, R14 ;  /* 0x000000040b087825 */ /* 0x000fe200078e020e */
[----:B------:R-:W-:-:S03]  /*02b0*/  CS2R R20, SRZ ;  /* 0x0000000000147805 */ /* 0x000fc6000001ff00 */
[----:B------:R-:W-:-:S03]  /*02c0*/  IMAD.WIDE R10, R13, 0x4, R14 ;  /* 0x000000040d0a7825 */ /* 0x000fc600078e020e */
[----:B------:R-:W3:Y:S01]  /*02d0*/  @P5 LDG.E.EL R20, desc[UR6][R6.64] ;  /* 0x0000000606145981 */ /* 0x000ee2000c2e1900 */
[----:B------:R-:W-:-:S03]  /*02e0*/  IMAD.WIDE R12, R23, 0x4, R14 ;  /* 0x00000004170c7825 */ /* 0x000fc600078e020e */
[----:B------:R-:W4:Y:S01]  /*02f0*/  @P4 LDG.E.EL R21, desc[UR6][R8.64] ;  /* 0x0000000608154981 */ /* 0x000f22000c2e1900 */
[----:B------:R-:W-:Y:S01]  /*0300*/  IMAD.WIDE R14, R25, 0x4, R14 ;  /* 0x00000004190e7825 */ /* 0x000fe200078e020e */
[----:B------:R-:W-:-:S03]  /*0310*/  CS2R R24, SRZ ;  /* 0x0000000000187805 */ /* 0x000fc6000001ff00 */
[----:B------:R-:W-:Y:S02]  /*0320*/  IMAD.MOV.U32 R22, RZ, RZ, RZ ;  /* 0x000000ffff167224 */ /* 0x000fe400078e00ff */
[----:B------:R-:W-:Y:S01]  /*0330*/  IMAD.MOV.U32 R23, RZ, RZ, RZ ;  /* 0x000000ffff177224 */ /* 0x000fe200078e00ff */
[----:B------:R-:W5:Y:S01]  /*0340*/  @P2 LDG.E.EL R24, desc[UR6][R12.64] ;  /* 0x000000060c182981 */ /* 0x000f62000c2e1900 */
[----:B------:R-:W-:-:S03]  /*0350*/  IMAD.MOV.U32 R26, RZ, RZ, RZ ;  /* 0x000000ffff1a7224 */ /* 0x000fc600078e00ff */
[----:B------:R1:W5:Y:S04]  /*0360*/  @P6 LDG.E.EL R22, desc[UR6][R4.64] ;  /* 0x0000000604166981 */ /* 0x000368000c2e1900 */
[----:B------:R1:W5:Y:S04]  /*0370*/  @P3 LDG.E.EL R23, desc[UR6][R10.64] ;  /* 0x000000060a173981 */ /* 0x000368000c2e1900 */
[----:B------:R1:W5:Y:S04]  /*0380*/  @P1 LDG.E.EL R26, desc[UR6][R2.64] ;  /* 0x00000006021a1981 */ /* 0x000368000c2e1900 */
[----:B------:R-:W5:Y:S01]  /*0390*/  @P0 LDG.E.EL R25, desc[UR6][R14.64] ;  /* 0x000000060e190981 */ /* 0x000f62000c2e1900 */
[----:B------:R-:W1:Y:S01]  /*03a0*/  S2R R27, SR_TID.X ;  /* 0x00000000001b7919 */ /* 0x000e620000002100 */
[----:B------:R-:W1:Y:S01]  /*03b0*/  S2UR UR5, SR_CgaCtaId ;  /* 0x00000000000579c3 */ /* 0x000e620000008800 */
[----:B------:R-:W-:-:S02]  /*03c0*/  UMOV UR4, 0x400 ;  /* 0x0000040000047882 */ /* 0x000fc40000000000 */
[----:B-1----:R-:W-:Y:S01]  /*03d0*/  UPRMT UR4, UR5, 0x654, UR4 ;  /* 0x0000065405047896 */ /* 0x002fe20008000004 */
[----:B0-----:R-:W-:Y:S01]  /*03e0*/  IMAD.SHL.U32 R4, R27, 0x40, RZ ;  /* 0x000000401b047824 */ /* 0x001fe200078e00ff */
[----:B------:R-:W-:-:S04]  /*03f0*/  SHF.R.U32.HI R5, RZ, 0x4, R27 ;  /* 0x00000004ff057819 */ /* 0x000fc8000001161b */
[----:B------:R-:W-:Y:S02]  /*0400*/  SGXT.U32 R5, R5, 0x3 ;  /* 0x000000030505781a */ /* 0x000fe40000000000 */
[----:B------:R-:W-:-:S04]  /*0410*/  LOP3.LUT R4, R4, 0x3c0, RZ, 0xc0, !PT ;  /* 0x000003c004047812 */ /* 0x000fc800078ec0ff */
[C---:B------:R-:W-:Y:S02]  /*0420*/  LOP3.LUT R5, R4.reuse, R5, RZ, 0xfc, !PT ;  /* 0x0000000504057212 */ /* 0x040fe400078efcff */
[----:B------:R-:W-:-:S05]  /*0430*/  LEA.HI R4, R4, UR4, RZ, 0x1e ;  /* 0x0000000404047c11 */ /* 0x000fca000f8ff0ff */
[----:B------:R-:W-:Y:S01]  /*0440*/  IMAD R11, R5, 0x4, R4 ;  /* 0x00000004050b7824 */ /* 0x000fe200078e0204 */
[C---:B------:R-:W-:Y:S01]  /*0450*/  LOP3.LUT R2, R27.reuse, 0x70, RZ, 0xc0, !PT ;  /* 0x000000701b027812 */ /* 0x040fe200078ec0ff */
[----:B------:R-:W-:-:S04]  /*0460*/  IMAD.SHL.U32 R8, R27, 0x4, RZ ;  /* 0x000000041b087824 */ /* 0x000fc800078e00ff */
[----:B------:R-:W-:Y:S01]  /*0470*/  VIADD R3, R2, UR4 ;  /* 0x0000000402037c36 */ /* 0x000fe20008000000 */
[----:B------:R-:W-:-:S05]  /*0480*/  LOP3.LUT R8, R8, 0x1fc, RZ, 0xc0, !PT ;  /* 0x000001fc08087812 */ /* 0x000fca00078ec0ff */
[----:B------:R-:W-:Y:S02]  /*0490*/  IMAD R4, R8, 0x4, R3 ;  /* 0x0000000408047824 */ /* 0x000fe400078e0203 */
[----:B------:R-:W0:Y:S01]  /*04a0*/  LDC.64 R2, c[0x0][0x218] ;  /* 0x00008600ff027b82 */ /* 0x000e220000000a00 */
[----:B------:R-:W-:-:S05]  /*04b0*/  IMAD.SHL.U32 R9, R0, 0x4, RZ ;  /* 0x0000000400097824 */ /* 0x000fca00078e00ff */
[----:B------:R-:W-:Y:S02]  /*04c0*/  LOP3.LUT R9, R16, 0x3c, R9, 0xf8, !PT ;  /* 0x0000003c10097812 */ /* 0x000fe400078ef809 */
[----:B------:R-:W-:Y:S02]  /*04d0*/  LOP3.LUT R0, R17, R19, RZ, 0xfc, !PT ;  /* 0x0000001311007212 */ /* 0x000fe400078efcff */
[----:B------:R-:W-:Y:S02]  /*04e0*/  SHF.R.U32.HI R10, RZ, 0x2, R9 ;  /* 0x00000002ff0a7819 */ /* 0x000fe40000011609 */
[----:B------:R-:W-:Y:S02]  /*04f0*/  ISETP.GE.AND P0, PT, R9, 0x40, PT ;  /* 0x000000400900780c */ /* 0x000fe40003f06270 */
[----:B------:R-:W-:Y:S01]  /*0500*/  LOP3.LUT R17, R17, 0x8, R19, 0xfe, !PT ;  /* 0x0000000811117812 */ /* 0x000fe200078efe13 */
[----:B------:R-:W-:Y:S01]  /*0510*/  IMAD R9, R10, 0x24, RZ ;  /* 0x000000240a097824 */ /* 0x000fe200078e02ff */
[----:B------:R-:W-:-:S02]  /*0520*/  LOP3.LUT R12, R8, 0x200, RZ, 0xfc, !PT ;  /* 0x00000200080c7812 */ /* 0x000fc400078efcff */
[----:B------:R-:W-:Y:S02]  /*0530*/  ISETP.LT.AND P1, PT, R0, 0x9, !P0 ;  /* 0x000000090000780c */ /* 0x000fe40004721270 */
[----:B------:R-:W-:Y:S02]  /*0540*/  ISETP.LT.AND P0, PT, R17, 0x9, !P0 ;  /* 0x000000091100780c */ /* 0x000fe40004701270 */
[----:B------:R-:W-:-:S04]  /*0550*/  SHF.R.U32.HI R12, RZ, 0x2, R12 ;  /* 0x00000002ff0c7819 */ /* 0x000fc8000001160c */
[----:B------:R-:W-:-:S05]  /*0560*/  LOP3.LUT R12, R12, 0xf0, RZ, 0xc0, !PT ;  /* 0x000000f00c0c7812 */ /* 0x000fca00078ec0ff */
[----:B------:R-:W-:-:S04]  /*0570*/  VIADD R13, R12, UR4 ;  /* 0x000000040c0d7c36 */ /* 0x000fc80008000000 */
[----:B------:R-:W-:Y:S01]  /*0580*/  IMAD R13, R8, 0x4, R13 ;  /* 0x00000004080d7824 */ /* 0x000fe200078e020d */
[----:B--2---:R-:W-:Y:S04]  /*0590*/  STS [R11+0x20], R18 ;  /* 0x000020120b007388 */ /* 0x004fe80000000800 */
[----:B---3--:R-:W-:Y:S04]  /*05a0*/  STS [R11+0x60], R20 ;  /* 0x000060140b007388 */ /* 0x008fe80000000800 */
[----:B----4-:R-:W-:Y:S04]  /*05b0*/  STS [R11+0x80], R21 ;  /* 0x000080150b007388 */ /* 0x010fe80000000800 */
[----:B-----5:R-:W-:Y:S04]  /*05c0*/  STS [R11+0xc0], R24 ;  /* 0x0000c0180b007388 */ /* 0x020fe80000000800 */
[----:B------:R-:W-:Y:S04]  /*05d0*/  STS [R11+0x40], R22 ;  /* 0x000040160b007388 */ /* 0x000fe80000000800 */
[----:B------:R-:W-:Y:S04]  /*05e0*/  STS [R11+0xa0], R23 ;  /* 0x0000a0170b007388 */ /* 0x000fe80000000800 */
[----:B------:R-:W-:Y:S04]  /*05f0*/  STS [R11], R26 ;  /* 0x0000001a0b007388 */ /* 0x000fe80000000800 */
[----:B------:R1:W-:Y:S01]  /*0600*/  STS [R11+0xe0], R25 ;  /* 0x0000e0190b007388 */ /* 0x0003e20000000800 */
[----:B------:R-:W-:Y:S06]  /*0610*/  BAR.SYNC.DEFER_BLOCKING 0x0 ;  /* 0x0000000000007b1d */ /* 0x000fec0000010000 */
[----:B------:R-:W2:Y:S01]  /*0620*/  LDS.128 R4, [R4] ;  /* 0x0000000004047984 */ /* 0x000ea20000000c00 */
[----:B-1----:R-:W-:-:S04]  /*0630*/  IMAD R11, R0, 0x4, R9 ;  /* 0x00000004000b7824 */ /* 0x002fc800078e0209 */
[----:B0-----:R-:W-:-:S05]  /*0640*/  IMAD.WIDE R10, R11, 0x4, R2 ;  /* 0x000000040b0a7825 */ /* 0x001fca00078e0202 */
[----:B--2---:R0:W-:Y:S02]  /*0650*/  @P1 STG.E.128 desc[UR6][R10.64], R4 ;  /* 0x000000040a001986 */ /* 0x0041e4000c101d06 */
[----:B0-----:R-:W-:Y:S05]  /*0660*/  @!P0 EXIT ;  /* 0x000000000000894d */ /* 0x001fea0003800000 */
[----:B------:R-:W0:Y:S01]  /*0670*/  LDS.128 R12, [R13+0x800] ;  /* 0x000800000d0c7984 */ /* 0x000e220000000c00 */
[----:B------:R-:W-:-:S04]  /*0680*/  IMAD R9, R17, 0x4, R9 ;  /* 0x0000000411097824 */ /* 0x000fc800078e0209 */
[----:B------:R-:W-:-:S05]  /*0690*/  IMAD.WIDE R2, R9, 0x4, R2 ;  /* 0x0000000409027825 */ /* 0x000fca00078e0202 */
[----:B0-----:R-:W-:Y:S01]  /*06a0*/  STG.E.128 desc[UR6][R2.64], R12 ;  /* 0x0000000c02007986 */ /* 0x001fe2000c101d06 */
[----:B------:R-:W-:Y:S05]  /*06b0*/  EXIT ;  /* 0x000000000000794d */ /* 0x000fea0003800000 */
.L_x_0:
[----:B------:R-:W-:-:S00]  /*06c0*/  BRA `(.L_x_0) ;  /* 0xfffffffc00fc7947 */ /* 0x000fc0000383ffff */
[----:B------:R-:W-:-:S00]  /*06d0*/  NOP ;  /* 0x0000000000007918 */ /* 0x000fc00000000000 */
        /* <DEDUP_REMOVED lines=10> */
.L_x_1:


//--------------------- .nv.shared.triton_poi_fused_0 --------------------------
	.section	.nv.shared.triton_poi_fused_0,"aw",@nobits
	.sectionflags	@""
	.align	16
	.zero		1024


//--------------------- .nv.constant0.triton_poi_fused_0 --------------------------
	.section	.nv.constant0.triton_poi_fused_0,"a",@progbits
	.sectionflags	@""
	.align	4
.nv.constant0.triton_poi_fused_0:
	.zero		552
